//
// Generated by NVIDIA NVVM Compiler
//
// Compiler Build ID: CL-36424714
// Cuda compilation tools, release 13.0, V13.0.88
// Based on NVVM 20.0.0
//

.version 9.0
.target sm_100
.address_size 64

	// .globl	_Z16kernel_substractP7double2S0_S0_i

.visible .entry _Z16kernel_substractP7double2S0_S0_i(
	.param .u64 .ptr .align 1 _Z16kernel_substractP7double2S0_S0_i_param_0,
	.param .u64 .ptr .align 1 _Z16kernel_substractP7double2S0_S0_i_param_1,
	.param .u64 .ptr .align 1 _Z16kernel_substractP7double2S0_S0_i_param_2,
	.param .u32 _Z16kernel_substractP7double2S0_S0_i_param_3
)
{
	.reg .b32 	%r<5>;
	.reg .b64 	%rd<11>;
	.reg .b64 	%fd<7>;

	ld.param.u64 	%rd1, [_Z16kernel_substractP7double2S0_S0_i_param_0];
	ld.param.u64 	%rd2, [_Z16kernel_substractP7double2S0_S0_i_param_1];
	ld.param.u64 	%rd3, [_Z16kernel_substractP7double2S0_S0_i_param_2];
	cvta.to.global.u64 	%rd4, %rd1;
	cvta.to.global.u64 	%rd5, %rd3;
	cvta.to.global.u64 	%rd6, %rd2;
	mov.u32 	%r1, %ctaid.x;
	mov.u32 	%r2, %ntid.x;
	mov.u32 	%r3, %tid.x;
	mad.lo.s32 	%r4, %r1, %r2, %r3;
	mul.wide.s32 	%rd7, %r4, 16;
	add.s64 	%rd8, %rd6, %rd7;
	ld.global.v2.f64 	{%fd1, %fd2}, [%rd8];
	add.s64 	%rd9, %rd5, %rd7;
	ld.global.v2.f64 	{%fd3, %fd4}, [%rd9];
	sub.f64 	%fd5, %fd1, %fd3;
	sub.f64 	%fd6, %fd2, %fd4;
	add.s64 	%rd10, %rd4, %rd7;
	st.global.v2.f64 	[%rd10], {%fd5, %fd6};
	ret;

}
	// .globl	_Z11kernel_SinvPdP7double2id
.visible .entry _Z11kernel_SinvPdP7double2id(
	.param .u64 .ptr .align 1 _Z11kernel_SinvPdP7double2id_param_0,
	.param .u64 .ptr .align 1 _Z11kernel_SinvPdP7double2id_param_1,
	.param .u32 _Z11kernel_SinvPdP7double2id_param_2,
	.param .f64 _Z11kernel_SinvPdP7double2id_param_3
)
{
	.reg .pred 	%p<2>;
	.reg .b32 	%r<5>;
	.reg .b64 	%rd<11>;
	.reg .b64 	%fd<6>;

	ld.param.u64 	%rd2, [_Z11kernel_SinvPdP7double2id_param_0];
	ld.param.u64 	%rd3, [_Z11kernel_SinvPdP7double2id_param_1];
	ld.param.f64 	%fd2, [_Z11kernel_SinvPdP7double2id_param_3];
	cvta.to.global.u64 	%rd1, %rd3;
	cvta.to.global.u64 	%rd4, %rd2;
	mov.u32 	%r2, %ctaid.x;
	mov.u32 	%r3, %ntid.x;
	mov.u32 	%r4, %tid.x;
	mad.lo.s32 	%r1, %r2, %r3, %r4;
	mul.wide.s32 	%rd5, %r1, 8;
	add.s64 	%rd6, %rd4, %rd5;
	ld.global.f64 	%fd1, [%rd6];
	setp.geu.f64 	%p1, %fd1, %fd2;
	@%p1 bra 	$L__BB1_2;
	mul.wide.s32 	%rd9, %r1, 16;
	add.s64 	%rd10, %rd1, %rd9;
	mov.f64 	%fd5, 0d0000000000000000;
	st.global.v2.f64 	[%rd10], {%fd5, %fd5};
	bra.uni 	$L__BB1_3;
$L__BB1_2:
	rcp.rn.f64 	%fd3, %fd1;
	mul.wide.s32 	%rd7, %r1, 16;
	add.s64 	%rd8, %rd1, %rd7;
	mov.f64 	%fd4, 0d0000000000000000;
	st.global.v2.f64 	[%rd8], {%fd3, %fd4};
$L__BB1_3:
	ret;

}
	// .globl	_Z13kernel_filterPdid
.visible .entry _Z13kernel_filterPdid(
	.param .u64 .ptr .align 1 _Z13kernel_filterPdid_param_0,
	.param .u32 _Z13kernel_filterPdid_param_1,
	.param .f64 _Z13kernel_filterPdid_param_2
)
{
	.reg .pred 	%p<2>;
	.reg .b32 	%r<5>;
	.reg .b64 	%rd<5>;
	.reg .b64 	%fd<5>;

	ld.param.u64 	%rd1, [_Z13kernel_filterPdid_param_0];
	ld.param.f64 	%fd1, [_Z13kernel_filterPdid_param_2];
	cvta.to.global.u64 	%rd2, %rd1;
	mov.u32 	%r1, %ctaid.x;
	mov.u32 	%r2, %ntid.x;
	mov.u32 	%r3, %tid.x;
	mad.lo.s32 	%r4, %r1, %r2, %r3;
	mul.wide.s32 	%rd3, %r4, 8;
	add.s64 	%rd4, %rd2, %rd3;
	ld.global.f64 	%fd2, [%rd4];
	setp.lt.f64 	%p1, %fd2, %fd1;
	rcp.rn.f64 	%fd3, %fd2;
	selp.f64 	%fd4, 0d0000000000000000, %fd3, %p1;
	st.global.f64 	[%rd4], %fd4;
	ret;

}


// ===== COMPILED SASS (sm_100) =====

	.target	sm_100

	.elftype	@"ET_EXEC"


//--------------------- .note.nv.tkinfo           --------------------------
	.section	.note.nv.tkinfo,"",@"SHT_NOTE"
	.sectionflags	@"SHF_NOTE_NV_TKINFO"
	.tkinfo
        /*0018*/ 	.word	0x00000002
        /*0030*/ 	.string	""
        /*0030*/ 	.string	"ptxas"
        /*0030*/ 	.string	"Cuda compilation tools, release 13.0, V13.0.88"
        /*0030*/ 	.string	"Build cuda_13.0.r13.0/compiler.36424714_0"
        /*0030*/ 	.string	"-arch sm_100 -m 64 "



//--------------------- .note.nv.cuinfo           --------------------------
	.section	.note.nv.cuinfo,"",@"SHT_NOTE"
	.sectionflags	@"SHF_NOTE_NV_CUINFO"
        /*0018*/ 	.short	0x0002
        /*001a*/ 	.short	0x0064
        /*001c*/ 	.short	0x0082
	.zero		2


//--------------------- .nv.info                  --------------------------
	.section	.nv.info,"",@"SHT_CUDA_INFO"
	.align	4


	//----- nvinfo : EIATTR_REGCOUNT
	.align		4
        /*0000*/ 	.byte	0x04, 0x2f
        /*0002*/ 	.short	(.L_1 - .L_0)
	.align		4
.L_0:
        /*0004*/ 	.word	index@(_Z16kernel_substractP7double2S0_S0_i)
        /*0008*/ 	.word	0x00000012


	//----- nvinfo : EIATTR_FRAME_SIZE
	.align		4
.L_1:
        /*000c*/ 	.byte	0x04, 0x11
        /*000e*/ 	.short	(.L_3 - .L_2)
	.align		4
.L_2:
        /*0010*/ 	.word	index@(_Z16kernel_substractP7double2S0_S0_i)
        /*0014*/ 	.word	0x00000000


	//----- nvinfo : EIATTR_REGCOUNT
	.align		4
.L_3:
        /*0018*/ 	.byte	0x04, 0x2f
        /*001a*/ 	.short	(.L_5 - .L_4)
	.align		4
.L_4:
        /*001c*/ 	.word	index@(_Z11kernel_SinvPdP7double2id)
        /*0020*/ 	.word	0x0000000e


	//----- nvinfo : EIATTR_FRAME_SIZE
	.align		4
.L_5:
        /*0024*/ 	.byte	0x04, 0x11
        /*0026*/ 	.short	(.L_7 - .L_6)
	.align		4
.L_6:
        /*0028*/ 	.word	index@($__internal_1_$__cuda_sm20_dblrcp_rn_slowpath_v3)
        /*002c*/ 	.word	0x00000000


	//----- nvinfo : EIATTR_FRAME_SIZE
	.align		4
.L_7:
        /*0030*/ 	.byte	0x04, 0x11
        /*0032*/ 	.short	(.L_9 - .L_8)
	.align		4
.L_8:
        /*0034*/ 	.word	index@(_Z11kernel_SinvPdP7double2id)
        /*0038*/ 	.word	0x00000000


	//----- nvinfo : EIATTR_REGCOUNT
	.align		4
.L_9:
        /*003c*/ 	.byte	0x04, 0x2f
        /*003e*/ 	.short	(.L_11 - .L_10)
	.align		4
.L_10:
        /*0040*/ 	.word	index@(_Z13kernel_filterPdid)
        /*0044*/ 	.word	0x0000000e


	//----- nvinfo : EIATTR_FRAME_SIZE
	.align		4
.L_11:
        /*0048*/ 	.byte	0x04, 0x11
        /*004a*/ 	.short	(.L_13 - .L_12)
	.align		4
.L_12:
        /*004c*/ 	.word	index@($__internal_0_$__cuda_sm20_dblrcp_rn_slowpath_v3)
        /*0050*/ 	.word	0x00000000


	//----- nvinfo : EIATTR_FRAME_SIZE
	.align		4
.L_13:
        /*0054*/ 	.byte	0x04, 0x11
        /*0056*/ 	.short	(.L_15 - .L_14)
	.align		4
.L_14:
        /*0058*/ 	.word	index@(_Z13kernel_filterPdid)
        /*005c*/ 	.word	0x00000000


	//----- nvinfo : EIATTR_MIN_STACK_SIZE
	.align		4
.L_15:
        /*0060*/ 	.byte	0x04, 0x12
        /*0062*/ 	.short	(.L_17 - .L_16)
	.align		4
.L_16:
        /*0064*/ 	.word	index@(_Z13kernel_filterPdid)
        /*0068*/ 	.word	0x00000000


	//----- nvinfo : EIATTR_MIN_STACK_SIZE
	.align		4
.L_17:
        /*006c*/ 	.byte	0x04, 0x12
        /*006e*/ 	.short	(.L_19 - .L_18)
	.align		4
.L_18:
        /*0070*/ 	.word	index@(_Z11kernel_SinvPdP7double2id)
        /*0074*/ 	.word	0x00000000


	//----- nvinfo : EIATTR_MIN_STACK_SIZE
	.align		4
.L_19:
        /*0078*/ 	.byte	0x04, 0x12
        /*007a*/ 	.short	(.L_21 - .L_20)
	.align		4
.L_20:
        /*007c*/ 	.word	index@(_Z16kernel_substractP7double2S0_S0_i)
        /*0080*/ 	.word	0x00000000
.L_21:


//--------------------- .nv.compat                --------------------------
	.section	.nv.compat,"",@"SHT_CUDA_COMPAT_INFO"
	.align	4
        /*0000*/ 	.byte	0x02, 0x09, 0x00, 0x00, 0x02, 0x02, 0x01, 0x00, 0x02, 0x05, 0x05, 0x00, 0x03, 0x07, 0x01, 0x01
        /*0010*/ 	.byte	0x02, 0x03, 0x00, 0x00, 0x02, 0x06, 0x01, 0x00, 0x04, 0x0b, 0x08, 0x00, 0x01, 0x00, 0x00, 0x00
        /*0020*/ 	.byte	0x00, 0x00, 0x00, 0x00


//--------------------- .nv.info._Z13kernel_filterPdid --------------------------
	.section	.nv.info._Z13kernel_filterPdid,"",@"SHT_CUDA_INFO"
	.sectionflags	@""
	.align	4


	//----- nvinfo : EIATTR_CUDA_API_VERSION
	.align		4
        /*0000*/ 	.byte	0x04, 0x37
        /*0002*/ 	.short	(.L_23 - .L_22)
.L_22:
        /*0004*/ 	.word	0x00000082


	//----- nvinfo : EIATTR_KPARAM_INFO
	.align		4
.L_23:
        /*0008*/ 	.byte	0x04, 0x17
        /*000a*/ 	.short	(.L_25 - .L_24)
.L_24:
        /*000c*/ 	.word	0x00000000
        /*0010*/ 	.short	0x0002
        /*0012*/ 	.short	0x0010
        /*0014*/ 	.byte	0x00, 0xf0, 0x21, 0x00


	//----- nvinfo : EIATTR_KPARAM_INFO
	.align		4
.L_25:
        /*0018*/ 	.byte	0x04, 0x17
        /*001a*/ 	.short	(.L_27 - .L_26)
.L_26:
        /*001c*/ 	.word	0x00000000
        /*0020*/ 	.short	0x0001
        /*0022*/ 	.short	0x0008
        /*0024*/ 	.byte	0x00, 0xf0, 0x11, 0x00


	//----- nvinfo : EIATTR_KPARAM_INFO
	.align		4
.L_27:
        /*0028*/ 	.byte	0x04, 0x17
        /*002a*/ 	.short	(.L_29 - .L_28)
.L_28:
        /*002c*/ 	.word	0x00000000
        /*0030*/ 	.short	0x0000
        /*0032*/ 	.short	0x0000
        /*0034*/ 	.byte	0x00, 0xf5, 0x21, 0x00


	//----- nvinfo : EIATTR_SPARSE_MMA_MASK
	.align		4
.L_29:
        /*0038*/ 	.byte	0x03, 0x50
        /*003a*/ 	.short	0x0000


	//----- nvinfo : EIATTR_MAXREG_COUNT
	.align		4
        /*003c*/ 	.byte	0x03, 0x1b
        /*003e*/ 	.short	0x00ff


	//----- nvinfo : EIATTR_MERCURY_ISA_VERSION
	.align		4
        /*0040*/ 	.byte	0x03, 0x5f
        /*0042*/ 	.short	0x0101


	//----- nvinfo : EIATTR_VRC_CTA_INIT_COUNT
	.align		4
        /*0044*/ 	.byte	0x02, 0x4a
	.zero		1
	.zero		1


	//----- nvinfo : EIATTR_EXIT_INSTR_OFFSETS
	.align		4
        /*0048*/ 	.byte	0x04, 0x1c
        /*004a*/ 	.short	(.L_31 - .L_30)


	//   ....[0]....
.L_30:
        /*004c*/ 	.word	0x000001d0


	//----- nvinfo : EIATTR_CRS_STACK_SIZE
	.align		4
.L_31:
        /*0050*/ 	.byte	0x04, 0x1e
        /*0052*/ 	.short	(.L_33 - .L_32)
.L_32:
        /*0054*/ 	.word	0x00000000


	//----- nvinfo : EIATTR_CBANK_PARAM_SIZE
	.align		4
.L_33:
        /*0058*/ 	.byte	0x03, 0x19
        /*005a*/ 	.short	0x0018


	//----- nvinfo : EIATTR_PARAM_CBANK
	.align		4
        /*005c*/ 	.byte	0x04, 0x0a
        /*005e*/ 	.short	(.L_35 - .L_34)
	.align		4
.L_34:
        /*0060*/ 	.word	index@(.nv.constant0._Z13kernel_filterPdid)
        /*0064*/ 	.short	0x0380
        /*0066*/ 	.short	0x0018


	//----- nvinfo : EIATTR_SW_WAR
	.align		4
.L_35:
        /*0068*/ 	.byte	0x04, 0x36
        /*006a*/ 	.short	(.L_37 - .L_36)
.L_36:
        /*006c*/ 	.word	0x00000008
.L_37:


//--------------------- .nv.info._Z11kernel_SinvPdP7double2id --------------------------
	.section	.nv.info._Z11kernel_SinvPdP7double2id,"",@"SHT_CUDA_INFO"
	.sectionflags	@""
	.align	4


	//----- nvinfo : EIATTR_CUDA_API_VERSION
	.align		4
        /*0000*/ 	.byte	0x04, 0x37
        /*0002*/ 	.short	(.L_39 - .L_38)
.L_38:
        /*0004*/ 	.word	0x00000082


	//----- nvinfo : EIATTR_KPARAM_INFO
	.align		4
.L_39:
        /*0008*/ 	.byte	0x04, 0x17
        /*000a*/ 	.short	(.L_41 - .L_40)
.L_40:
        /*000c*/ 	.word	0x00000000
        /*0010*/ 	.short	0x0003
        /*0012*/ 	.short	0x0018
        /*0014*/ 	.byte	0x00, 0xf0, 0x21, 0x00


	//----- nvinfo : EIATTR_KPARAM_INFO
	.align		4
.L_41:
        /*0018*/ 	.byte	0x04, 0x17
        /*001a*/ 	.short	(.L_43 - .L_42)
.L_42:
        /*001c*/ 	.word	0x00000000
        /*0020*/ 	.short	0x0002
        /*0022*/ 	.short	0x0010
        /*0024*/ 	.byte	0x00, 0xf0, 0x11, 0x00


	//----- nvinfo : EIATTR_KPARAM_INFO
	.align		4
.L_43:
        /*0028*/ 	.byte	0x04, 0x17
        /*002a*/ 	.short	(.L_45 - .L_44)
.L_44:
        /*002c*/ 	.word	0x00000000
        /*0030*/ 	.short	0x0001
        /*0032*/ 	.short	0x0008
        /*0034*/ 	.byte	0x00, 0xf5, 0x21, 0x00


	//----- nvinfo : EIATTR_KPARAM_INFO
	.align		4
.L_45:
        /*0038*/ 	.byte	0x04, 0x17
        /*003a*/ 	.short	(.L_47 - .L_46)
.L_46:
        /*003c*/ 	.word	0x00000000
        /*0040*/ 	.short	0x0000
        /*0042*/ 	.short	0x0000
        /*0044*/ 	.byte	0x00, 0xf5, 0x21, 0x00


	//----- nvinfo : EIATTR_SPARSE_MMA_MASK
	.align		4
.L_47:
        /*0048*/ 	.byte	0x03, 0x50
        /*004a*/ 	.short	0x0000


	//----- nvinfo : EIATTR_MAXREG_COUNT
	.align		4
        /*004c*/ 	.byte	0x03, 0x1b
        /*004e*/ 	.short	0x00ff


	//----- nvinfo : EIATTR_MERCURY_ISA_VERSION
	.align		4
        /*0050*/ 	.byte	0x03, 0x5f
        /*0052*/ 	.short	0x0101


	//----- nvinfo : EIATTR_VRC_CTA_INIT_COUNT
	.align		4
        /*0054*/ 	.byte	0x02, 0x4a
	.zero		1
	.zero		1


	//----- nvinfo : EIATTR_EXIT_INSTR_OFFSETS
	.align		4
        /*0058*/ 	.byte	0x04, 0x1c
        /*005a*/ 	.short	(.L_49 - .L_48)


	//   ....[0]....
.L_48:
        /*005c*/ 	.word	0x000000e0


	//   ....[1]....
        /*0060*/ 	.word	0x00000220


	//----- nvinfo : EIATTR_CRS_STACK_SIZE
	.align		4
.L_49:
        /*0064*/ 	.byte	0x04, 0x1e
        /*0066*/ 	.short	(.L_51 - .L_50)
.L_50:
        /*0068*/ 	.word	0x00000000


	//----- nvinfo : EIATTR_CBANK_PARAM_SIZE
	.align		4
.L_51:
        /*006c*/ 	.byte	0x03, 0x19
        /*006e*/ 	.short	0x0020


	//----- nvinfo : EIATTR_PARAM_CBANK
	.align		4
        /*0070*/ 	.byte	0x04, 0x0a
        /*0072*/ 	.short	(.L_53 - .L_52)
	.align		4
.L_52:
        /*0074*/ 	.word	index@(.nv.constant0._Z11kernel_SinvPdP7double2id)
        /*0078*/ 	.short	0x0380
        /*007a*/ 	.short	0x0020


	//----- nvinfo : EIATTR_SW_WAR
	.align		4
.L_53:
        /*007c*/ 	.byte	0x04, 0x36
        /*007e*/ 	.short	(.L_55 - .L_54)
.L_54:
        /*0080*/ 	.word	0x00000008
.L_55:


//--------------------- .nv.info._Z16kernel_substractP7double2S0_S0_i --------------------------
	.section	.nv.info._Z16kernel_substractP7double2S0_S0_i,"",@"SHT_CUDA_INFO"
	.sectionflags	@""
	.align	4


	//----- nvinfo : EIATTR_CUDA_API_VERSION
	.align		4
        /*0000*/ 	.byte	0x04, 0x37
        /*0002*/ 	.short	(.L_57 - .L_56)
.L_56:
        /*0004*/ 	.word	0x00000082


	//----- nvinfo : EIATTR_KPARAM_INFO
	.align		4
.L_57:
        /*0008*/ 	.byte	0x04, 0x17
        /*000a*/ 	.short	(.L_59 - .L_58)
.L_58:
        /*000c*/ 	.word	0x00000000
        /*0010*/ 	.short	0x0003
        /*0012*/ 	.short	0x0018
        /*0014*/ 	.byte	0x00, 0xf0, 0x11, 0x00


	//----- nvinfo : EIATTR_KPARAM_INFO
	.align		4
.L_59:
        /*0018*/ 	.byte	0x04, 0x17
        /*001a*/ 	.short	(.L_61 - .L_60)
.L_60:
        /*001c*/ 	.word	0x00000000
        /*0020*/ 	.short	0x0002
        /*0022*/ 	.short	0x0010
        /*0024*/ 	.byte	0x00, 0xf5, 0x21, 0x00


	//----- nvinfo : EIATTR_KPARAM_INFO
	.align		4
.L_61:
        /*0028*/ 	.byte	0x04, 0x17
        /*002a*/ 	.short	(.L_63 - .L_62)
.L_62:
        /*002c*/ 	.word	0x00000000
        /*0030*/ 	.short	0x0001
        /*0032*/ 	.short	0x0008
        /*0034*/ 	.byte	0x00, 0xf5, 0x21, 0x00


	//----- nvinfo : EIATTR_KPARAM_INFO
	.align		4
.L_63:
        /*0038*/ 	.byte	0x04, 0x17
        /*003a*/ 	.short	(.L_65 - .L_64)
.L_64:
        /*003c*/ 	.word	0x00000000
        /*0040*/ 	.short	0x0000
        /*0042*/ 	.short	0x0000
        /*0044*/ 	.byte	0x00, 0xf5, 0x21, 0x00


	//----- nvinfo : EIATTR_SPARSE_MMA_MASK
	.align		4
.L_65:
        /*0048*/ 	.byte	0x03, 0x50
        /*004a*/ 	.short	0x0000


	//----- nvinfo : EIATTR_MAXREG_COUNT
	.align		4
        /*004c*/ 	.byte	0x03, 0x1b
        /*004e*/ 	.short	0x00ff


	//----- nvinfo : EIATTR_MERCURY_ISA_VERSION
	.align		4
        /*0050*/ 	.byte	0x03, 0x5f
        /*0052*/ 	.short	0x0101


	//----- nvinfo : EIATTR_VRC_CTA_INIT_COUNT
	.align		4
        /*0054*/ 	.byte	0x02, 0x4a
	.zero		1
	.zero		1


	//----- nvinfo : EIATTR_EXIT_INSTR_OFFSETS
	.align		4
        /*0058*/ 	.byte	0x04, 0x1c
        /*005a*/ 	.short	(.L_67 - .L_66)


	//   ....[0]....
.L_66:
        /*005c*/ 	.word	0x00000110


	//----- nvinfo : EIATTR_CBANK_PARAM_SIZE
	.align		4
.L_67:
        /*0060*/ 	.byte	0x03, 0x19
        /*0062*/ 	.short	0x001c


	//----- nvinfo : EIATTR_PARAM_CBANK
	.align		4
        /*0064*/ 	.byte	0x04, 0x0a
        /*0066*/ 	.short	(.L_69 - .L_68)
	.align		4
.L_68:
        /*0068*/ 	.word	index@(.nv.constant0._Z16kernel_substractP7double2S0_S0_i)
        /*006c*/ 	.short	0x0380
        /*006e*/ 	.short	0x001c


	//----- nvinfo : EIATTR_SW_WAR
	.align		4
.L_69:
        /*0070*/ 	.byte	0x04, 0x36
        /*0072*/ 	.short	(.L_71 - .L_70)
.L_70:
        /*0074*/ 	.word	0x00000008
.L_71:


//--------------------- .nv.callgraph             --------------------------
	.section	.nv.callgraph,"",@"SHT_CUDA_CALLGRAPH"
	.align	4
	.sectionentsize	8
	.align		4
        /*0000*/ 	.word	0x00000000
	.align		4
        /*0004*/ 	.word	0xffffffff
	.align		4
        /*0008*/ 	.word	0x00000000
	.align		4
        /*000c*/ 	.word	0xfffffffe
	.align		4
        /*0010*/ 	.word	0x00000000
	.align		4
        /*0014*/ 	.word	0xfffffffd
	.align		4
        /*0018*/ 	.word	0x00000000
	.align		4
        /*001c*/ 	.word	0xfffffffc


//--------------------- .text._Z13kernel_filterPdid --------------------------
	.section	.text._Z13kernel_filterPdid,"ax",@progbits
	.align	128
        .global         _Z13kernel_filterPdid
        .type           _Z13kernel_filterPdid,@function
        .size           _Z13kernel_filterPdid,(.L_x_15 - _Z13kernel_filterPdid)
        .other          _Z13kernel_filterPdid,@"STO_CUDA_ENTRY STV_DEFAULT"
_Z13kernel_filterPdid:
.text._Z13kernel_filterPdid:
[----:B------:R-:W-:Y:S01]  /*0000*/  LDC R1, c[0x0][0x37c] ;  /* 0x0000df00ff017b82 */ /* 0x000fe20000000800 */
[----:B------:R-:W0:Y:S07]  /*0010*/  S2R R0, SR_TID.X ;  /* 0x0000000000007919 */ /* 0x000e2e0000002100 */
[----:B------:R-:W0:Y:S01]  /*0020*/  S2UR UR6, SR_CTAID.X ;  /* 0x00000000000679c3 */ /* 0x000e220000002500 */
[----:B------:R-:W1:Y:S07]  /*0030*/  LDCU.64 UR4, c[0x0][0x358] ;  /* 0x00006b00ff0477ac */ /* 0x000e6e0008000a00 */
[----:B------:R-:W0:Y:S08]  /*0040*/  LDC R5, c[0x0][0x360] ;  /* 0x0000d800ff057b82 */ /* 0x000e300000000800 */
[----:B------:R-:W2:Y:S01]  /*0050*/  LDC.64 R2, c[0x0][0x380] ;  /* 0x0000e000ff027b82 */ /* 0x000ea20000000a00 */
[----:B0-----:R-:W-:Y:S01]  /*0060*/  IMAD R5, R5, UR6, R0 ;  /* 0x0000000605057c24 */ /* 0x001fe2000f8e0200 */
[----:B------:R-:W0:Y:S03]  /*0070*/  LDCU.64 UR6, c[0x0][0x390] ;  /* 0x00007200ff0677ac */ /* 0x000e260008000a00 */
[----:B--2---:R-:W-:-:S05]  /*0080*/  IMAD.WIDE R2, R5, 0x8, R2 ;  /* 0x0000000805027825 */ /* 0x004fca00078e0202 */
[----:B-1----:R-:W2:Y:S01]  /*0090*/  LDG.E.64 R4, desc[UR4][R2.64] ;  /* 0x0000000402047981 */ /* 0x002ea2000c1e1b00 */
[----:B------:R-:W-:Y:S01]  /*00a0*/  BSSY.RECONVERGENT B0, `(.L_x_0) ;  /* 0x000000f000007945 */ /* 0x000fe20003800200 */
[----:B--2---:R-:W1:Y:S01]  /*00b0*/  MUFU.RCP64H R7, R5 ;  /* 0x0000000500077308 */ /* 0x004e620000001800 */
[----:B------:R-:W-:Y:S01]  /*00c0*/  VIADD R6, R5, 0x300402 ;  /* 0x0030040205067836 */ /* 0x000fe20000000000 */
[----:B0-----:R-:W-:-:S04]  /*00d0*/  DSETP.GEU.AND P0, PT, R4, UR6, PT ;  /* 0x0000000604007e2a */ /* 0x001fc8000bf0e000 */
[----:B------:R-:W-:Y:S01]  /*00e0*/  FSETP.GEU.AND P1, PT, |R6|, 5.8789094863358348022e-39, PT ;  /* 0x004004020600780b */ /* 0x000fe20003f2e200 */
[----:B-1----:R-:W-:-:S08]  /*00f0*/  DFMA R8, -R4, R6, 1 ;  /* 0x3ff000000408742b */ /* 0x002fd00000000106 */
[----:B------:R-:W-:-:S08]  /*0100*/  DFMA R8, R8, R8, R8 ;  /* 0x000000080808722b */ /* 0x000fd00000000008 */
[----:B------:R-:W-:-:S08]  /*0110*/  DFMA R8, R6, R8, R6 ;  /* 0x000000080608722b */ /* 0x000fd00000000006 */
[----:B------:R-:W-:-:S08]  /*0120*/  DFMA R10, -R4, R8, 1 ;  /* 0x3ff00000040a742b */ /* 0x000fd00000000108 */
[----:B------:R-:W-:Y:S01]  /*0130*/  DFMA R8, R8, R10, R8 ;  /* 0x0000000a0808722b */ /* 0x000fe20000000008 */
[----:B------:R-:W-:Y:S10]  /*0140*/  @P1 BRA `(.L_x_1) ;  /* 0x0000000000101947 */ /* 0x000ff40003800000 */
[----:B------:R-:W-:-:S05]  /*0150*/  LOP3.LUT R0, R5, 0x7fffffff, RZ, 0xc0, !PT ;  /* 0x7fffffff05007812 */ /* 0x000fca00078ec0ff */
[----:B------:R-:W-:Y:S01]  /*0160*/  VIADD R8, R0, 0xfff00000 ;  /* 0xfff0000000087836 */ /* 0x000fe20000000000 */
[----:B------:R-:W-:-:S07]  /*0170*/  MOV R0, 0x190 ;  /* 0x0000019000007802 */ /* 0x000fce0000000f00 */
[----:B------:R-:W-:Y:S05]  /*0180*/  CALL.REL.NOINC `($__internal_0_$__cuda_sm20_dblrcp_rn_slowpath_v3) ;  /* 0x0000000000147944 */ /* 0x000fea0003c00000 */
.L_x_1:
[----:B------:R-:W-:Y:S05]  /*0190*/  BSYNC.RECONVERGENT B0 ;  /* 0x0000000000007941 */ /* 0x000fea0003800200 */
.L_x_0:
[----:B------:R-:W-:Y:S02]  /*01a0*/  FSEL R4, R8, RZ, P0 ;  /* 0x000000ff08047208 */ /* 0x000fe40000000000 */
[----:B------:R-:W-:-:S05]  /*01b0*/  FSEL R5, R9, RZ, P0 ;  /* 0x000000ff09057208 */ /* 0x000fca0000000000 */
[----:B------:R-:W-:Y:S01]  /*01c0*/  STG.E.64 desc[UR4][R2.64], R4 ;  /* 0x0000000402007986 */ /* 0x000fe2000c101b04 */
[----:B------:R-:W-:Y:S05]  /*01d0*/  EXIT ;  /* 0x000000000000794d */ /* 0x000fea0003800000 */
        .weak           $__internal_0_$__cuda_sm20_dblrcp_rn_slowpath_v3
        .type           $__internal_0_$__cuda_sm20_dblrcp_rn_slowpath_v3,@function
        .size           $__internal_0_$__cuda_sm20_dblrcp_rn_slowpath_v3,(.L_x_15 - $__internal_0_$__cuda_sm20_dblrcp_rn_slowpath_v3)
$__internal_0_$__cuda_sm20_dblrcp_rn_slowpath_v3:
[----:B------:R-:W-:Y:S01]  /*01e0*/  DSETP.GTU.AND P1, PT, |R4|, +INF , PT ;  /* 0x7ff000000400742a */ /* 0x000fe20003f2c200 */
[----:B------:R-:W-:-:S13]  /*01f0*/  BSSY.RECONVERGENT B1, `(.L_x_2) ;  /* 0x0000023000017945 */ /* 0x000fda0003800200 */
[----:B------:R-:W-:Y:S05]  /*0200*/  @P1 BRA `(.L_x_3) ;  /* 0x00000000007c1947 */ /* 0x000fea0003800000 */
[----:B------:R-:W-:-:S05]  /*0210*/  LOP3.LUT R9, R5, 0x7fffffff, RZ, 0xc0, !PT ;  /* 0x7fffffff05097812 */ /* 0x000fca00078ec0ff */
[----:B------:R-:W-:-:S05]  /*0220*/  VIADD R6, R9, 0xffffffff ;  /* 0xffffffff09067836 */ /* 0x000fca0000000000 */
[----:B------:R-:W-:-:S13]  /*0230*/  ISETP.GE.U32.AND P1, PT, R6, 0x7fefffff, PT ;  /* 0x7fefffff0600780c */ /* 0x000fda0003f26070 */
[----:B------:R-:W-:Y:S01]  /*0240*/  @P1 LOP3.LUT R7, R5, 0x7ff00000, RZ, 0x3c, !PT ;  /* 0x7ff0000005071812 */ /* 0x000fe200078e3cff */
[----:B------:R-:W-:Y:S01]  /*0250*/  @P1 IMAD.MOV.U32 R6, RZ, RZ, RZ ;  /* 0x000000ffff061224 */ /* 0x000fe200078e00ff */
[----:B------:R-:W-:Y:S06]  /*0260*/  @P1 BRA `(.L_x_4) ;  /* 0x00000000006c1947 */ /* 0x000fec0003800000 */
[----:B------:R-:W-:-:S13]  /*0270*/  ISETP.GE.U32.AND P1, PT, R9, 0x1000001, PT ;  /* 0x010000010900780c */ /* 0x000fda0003f26070 */
[----:B------:R-:W-:Y:S05]  /*0280*/  @!P1 BRA `(.L_x_5) ;  /* 0x0000000000349947 */ /* 0x000fea0003800000 */
[----:B------:R-:W-:Y:S01]  /*0290*/  IADD3 R7, PT, PT, R5, -0x3fe00000, RZ ;  /* 0xc020000005077810 */ /* 0x000fe20007ffe0ff */
[----:B------:R-:W-:-:S03]  /*02a0*/  IMAD.MOV.U32 R6, RZ, RZ, R4 ;  /* 0x000000ffff067224 */ /* 0x000fc600078e0004 */
[----:B------:R-:W0:Y:S03]  /*02b0*/  MUFU.RCP64H R9, R7 ;  /* 0x0000000700097308 */ /* 0x000e260000001800 */
[----:B0-----:R-:W-:-:S08]  /*02c0*/  DFMA R10, -R6, R8, 1 ;  /* 0x3ff00000060a742b */ /* 0x001fd00000000108 */
[----:B------:R-:W-:-:S08]  /*02d0*/  DFMA R10, R10, R10, R10 ;  /* 0x0000000a0a0a722b */ /* 0x000fd0000000000a */
[----:B------:R-:W-:-:S08]  /*02e0*/  DFMA R10, R8, R10, R8 ;  /* 0x0000000a080a722b */ /* 0x000fd00000000008 */
[----:B------:R-:W-:-:S08]  /*02f0*/  DFMA R8, -R6, R10, 1 ;  /* 0x3ff000000608742b */ /* 0x000fd0000000010a */
[----:B------:R-:W-:-:S08]  /*0300*/  DFMA R8, R10, R8, R10 ;  /* 0x000000080a08722b */ /* 0x000fd0000000000a */
[----:B------:R-:W-:-:S08]  /*0310*/  DMUL R8, R8, 2.2250738585072013831e-308 ;  /* 0x0010000008087828 */ /* 0x000fd00000000000 */
[----:B------:R-:W-:-:S08]  /*0320*/  DFMA R4, -R4, R8, 1 ;  /* 0x3ff000000404742b */ /* 0x000fd00000000108 */
[----:B------:R-:W-:-:S08]  /*0330*/  DFMA R4, R4, R4, R4 ;  /* 0x000000040404722b */ /* 0x000fd00000000004 */
[----:B------:R-:W-:Y:S01]  /*0340*/  DFMA R6, R8, R4, R8 ;  /* 0x000000040806722b */ /* 0x000fe20000000008 */
[----:B------:R-:W-:Y:S10]  /*0350*/  BRA `(.L_x_4) ;  /* 0x0000000000307947 */ /* 0x000ff40003800000 */
.L_x_5:
[----:B------:R-:W-:Y:S01]  /*0360*/  DMUL R4, R4, 8.11296384146066816958e+31 ;  /* 0x4690000004047828 */ /* 0x000fe20000000000 */
[----:B------:R-:W-:-:S05]  /*0370*/  IMAD.MOV.U32 R6, RZ, RZ, R8 ;  /* 0x000000ffff067224 */ /* 0x000fca00078e0008 */
[----:B------:R-:W0:Y:S02]  /*0380*/  MUFU.RCP64H R7, R5 ;  /* 0x0000000500077308 */ /* 0x000e240000001800 */
[----:B0-----:R-:W-:-:S08]  /*0390*/  DFMA R8, -R4, R6, 1 ;  /* 0x3ff000000408742b */ /* 0x001fd00000000106 */
[----:B------:R-:W-:-:S08]  /*03a0*/  DFMA R8, R8, R8, R8 ;  /* 0x000000080808722b */ /* 0x000fd00000000008 */
[----:B------:R-:W-:-:S08]  /*03b0*/  DFMA R8, R6, R8, R6 ;  /* 0x000000080608722b */ /* 0x000fd00000000006 */
[----:B------:R-:W-:-:S08]  /*03c0*/  DFMA R6, -R4, R8, 1 ;  /* 0x3ff000000406742b */ /* 0x000fd00000000108 */
[----:B------:R-:W-:-:S08]  /*03d0*/  DFMA R6, R8, R6, R8 ;  /* 0x000000060806722b */ /* 0x000fd00000000008 */
[----:B------:R-:W-:Y:S01]  /*03e0*/  DMUL R6, R6, 8.11296384146066816958e+31 ;  /* 0x4690000006067828 */ /* 0x000fe20000000000 */
[----:B------:R-:W-:Y:S10]  /*03f0*/  BRA `(.L_x_4) ;  /* 0x0000000000087947 */ /* 0x000ff40003800000 */
.L_x_3:
[----:B------:R-:W-:Y:S02]  /*0400*/  LOP3.LUT R7, R5, 0x80000, RZ, 0xfc, !PT ;  /* 0x0008000005077812 */ /* 0x000fe400078efcff */
[----:B------:R-:W-:-:S07]  /*0410*/  MOV R6, R4 ;  /* 0x0000000400067202 */ /* 0x000fce0000000f00 */
.L_x_4:
[----:B------:R-:W-:Y:S05]  /*0420*/  BSYNC.RECONVERGENT B1 ;  /* 0x0000000000017941 */ /* 0x000fea0003800200 */
.L_x_2:
[----:B------:R-:W-:Y:S01]  /*0430*/  MOV R4, R0 ;  /* 0x0000000000047202 */ /* 0x000fe20000000f00 */
[----:B------:R-:W-:Y:S02]  /*0440*/  IMAD.MOV.U32 R5, RZ, RZ, 0x0 ;  /* 0x00000000ff057424 */ /* 0x000fe400078e00ff */
[----:B------:R-:W-:Y:S02]  /*0450*/  IMAD.MOV.U32 R8, RZ, RZ, R6 ;  /* 0x000000ffff087224 */ /* 0x000fe400078e0006 */
[----:B------:R-:W-:Y:S01]  /*0460*/  IMAD.MOV.U32 R9, RZ, RZ, R7 ;  /* 0x000000ffff097224 */ /* 0x000fe200078e0007 */
[----:B------:R-:W-:Y:S06]  /*0470*/  RET.REL.NODEC R4 `(_Z13kernel_filterPdid) ;  /* 0xfffffff804e07950 */ /* 0x000fec0003c3ffff */
.L_x_6:
[----:B------:R-:W-:-:S00]  /*0480*/  BRA `(.L_x_6) ;  /* 0xfffffffc00fc7947 */ /* 0x000fc0000383ffff */
[----:B------:R-:W-:-:S00]  /*0490*/  NOP ;  /* 0x0000000000007918 */ /* 0x000fc00000000000 */
        /* <DEDUP_REMOVED lines=14> */
.L_x_15:


//--------------------- .text._Z11kernel_SinvPdP7double2id --------------------------
	.section	.text._Z11kernel_SinvPdP7double2id,"ax",@progbits
	.align	128
        .global         _Z11kernel_SinvPdP7double2id
        .type           _Z11kernel_SinvPdP7double2id,@function
        .size           _Z11kernel_SinvPdP7double2id,(.L_x_16 - _Z11kernel_SinvPdP7double2id)
        .other          _Z11kernel_SinvPdP7double2id,@"STO_CUDA_ENTRY STV_DEFAULT"
_Z11kernel_SinvPdP7double2id:
.text._Z11kernel_SinvPdP7double2id:
        /* <DEDUP_REMOVED lines=9> */
[----:B-1----:R-:W0:Y:S02]  /*0090*/  LDG.E.64 R4, desc[UR4][R2.64] ;  /* 0x0000000402047981 */ /* 0x002e24000c1e1b00 */
[----:B0-----:R-:W-:-:S14]  /*00a0*/  DSETP.GEU.AND P0, PT, R4, UR6, PT ;  /* 0x0000000604007e2a */ /* 0x001fdc000bf0e000 */
[----:B------:R-:W0:Y:S02]  /*00b0*/  @!P0 LDC.64 R6, c[0x0][0x388] ;  /* 0x0000e200ff068b82 */ /* 0x000e240000000a00 */
[----:B0-----:R-:W-:-:S05]  /*00c0*/  @!P0 IMAD.WIDE R6, R0, 0x10, R6 ;  /* 0x0000001000068825 */ /* 0x001fca00078e0206 */
[----:B------:R0:W-:Y:S01]  /*00d0*/  @!P0 STG.E.128 desc[UR4][R6.64], RZ ;  /* 0x000000ff06008986 */ /* 0x0001e2000c101d04 */
[----:B------:R-:W-:Y:S05]  /*00e0*/  @!P0 EXIT ;  /* 0x000000000000894d */ /* 0x000fea0003800000 */
[----:B------:R-:W0:Y:S01]  /*00f0*/  MUFU.RCP64H R3, R5 ;  /* 0x0000000500037308 */ /* 0x000e220000001800 */
[----:B------:R-:W-:Y:S01]  /*0100*/  VIADD R2, R5, 0x300402 ;  /* 0x0030040205027836 */ /* 0x000fe20000000000 */
[----:B------:R-:W-:Y:S04]  /*0110*/  BSSY.RECONVERGENT B0, `(.L_x_7) ;  /* 0x000000c000007945 */ /* 0x000fe80003800200 */
[----:B------:R-:W-:Y:S01]  /*0120*/  FSETP.GEU.AND P0, PT, |R2|, 5.8789094863358348022e-39, PT ;  /* 0x004004020200780b */ /* 0x000fe20003f0e200 */
[----:B0-----:R-:W-:-:S08]  /*0130*/  DFMA R6, -R4, R2, 1 ;  /* 0x3ff000000406742b */ /* 0x001fd00000000102 */
        /* <DEDUP_REMOVED lines=8> */
[----:B------:R-:W-:Y:S05]  /*01c0*/  CALL.REL.NOINC `($__internal_1_$__cuda_sm20_dblrcp_rn_slowpath_v3) ;  /* 0x0000000000187944 */ /* 0x000fea0003c00000 */
.L_x_8:
[----:B------:R-:W-:Y:S05]  /*01d0*/  BSYNC.RECONVERGENT B0 ;  /* 0x0000000000007941 */ /* 0x000fea0003800200 */
.L_x_7:
[----:B------:R-:W0:Y:S01]  /*01e0*/  LDC.64 R2, c[0x0][0x388] ;  /* 0x0000e200ff027b82 */ /* 0x000e220000000a00 */
[----:B------:R-:W-:Y:S01]  /*01f0*/  CS2R R10, SRZ ;  /* 0x00000000000a7805 */ /* 0x000fe2000001ff00 */
[----:B0-----:R-:W-:-:S05]  /*0200*/  IMAD.WIDE R2, R0, 0x10, R2 ;  /* 0x0000001000027825 */ /* 0x001fca00078e0202 */
[----:B------:R-:W-:Y:S01]  /*0210*/  STG.E.128 desc[UR4][R2.64], R8 ;  /* 0x0000000802007986 */ /* 0x000fe2000c101d04 */
[----:B------:R-:W-:Y:S05]  /*0220*/  EXIT ;  /* 0x000000000000794d */ /* 0x000fea0003800000 */
        .weak           $__internal_1_$__cuda_sm20_dblrcp_rn_slowpath_v3
        .type           $__internal_1_$__cuda_sm20_dblrcp_rn_slowpath_v3,@function
        .size           $__internal_1_$__cuda_sm20_dblrcp_rn_slowpath_v3,(.L_x_16 - $__internal_1_$__cuda_sm20_dblrcp_rn_slowpath_v3)
$__internal_1_$__cuda_sm20_dblrcp_rn_slowpath_v3:
[----:B------:R-:W-:Y:S01]  /*0230*/  DSETP.GTU.AND P0, PT, |R4|, +INF , PT ;  /* 0x7ff000000400742a */ /* 0x000fe20003f0c200 */
[----:B------:R-:W-:-:S13]  /*0240*/  BSSY.RECONVERGENT B1, `(.L_x_9) ;  /* 0x0000023000017945 */ /* 0x000fda0003800200 */
[----:B------:R-:W-:Y:S05]  /*0250*/  @P0 BRA `(.L_x_10) ;  /* 0x00000000007c0947 */ /* 0x000fea0003800000 */
[----:B------:R-:W-:-:S04]  /*0260*/  LOP3.LUT R3, R5, 0x7fffffff, RZ, 0xc0, !PT ;  /* 0x7fffffff05037812 */ /* 0x000fc800078ec0ff */
[----:B------:R-:W-:-:S04]  /*0270*/  IADD3 R6, PT, PT, R3, -0x1, RZ ;  /* 0xffffffff03067810 */ /* 0x000fc80007ffe0ff */
[----:B------:R-:W-:-:S13]  /*0280*/  ISETP.GE.U32.AND P0, PT, R6, 0x7fefffff, PT ;  /* 0x7fefffff0600780c */ /* 0x000fda0003f06070 */
[----:B------:R-:W-:Y:S01]  /*0290*/  @P0 LOP3.LUT R7, R5, 0x7ff00000, RZ, 0x3c, !PT ;  /* 0x7ff0000005070812 */ /* 0x000fe200078e3cff */
[----:B------:R-:W-:Y:S01]  /*02a0*/  @P0 IMAD.MOV.U32 R6, RZ, RZ, RZ ;  /* 0x000000ffff060224 */ /* 0x000fe200078e00ff */
[----:B------:R-:W-:Y:S06]  /*02b0*/  @P0 BRA `(.L_x_11) ;  /* 0x00000000006c0947 */ /* 0x000fec0003800000 */
[----:B------:R-:W-:-:S13]  /*02c0*/  ISETP.GE.U32.AND P0, PT, R3, 0x1000001, PT ;  /* 0x010000010300780c */ /* 0x000fda0003f06070 */
[----:B------:R-:W-:Y:S05]  /*02d0*/  @!P0 BRA `(.L_x_12) ;  /* 0x0000000000348947 */ /* 0x000fea0003800000 */
[----:B------:R-:W-:Y:S01]  /*02e0*/  VIADD R7, R5, 0xc0200000 ;  /* 0xc020000005077836 */ /* 0x000fe20000000000 */
[----:B------:R-:W-:-:S03]  /*02f0*/  MOV R6, R4 ;  /* 0x0000000400067202 */ /* 0x000fc60000000f00 */
        /* <DEDUP_REMOVED lines=11> */
.L_x_12:
        /* <DEDUP_REMOVED lines=10> */
.L_x_10:
[----:B------:R-:W-:Y:S01]  /*0450*/  LOP3.LUT R7, R5, 0x80000, RZ, 0xfc, !PT ;  /* 0x0008000005077812 */ /* 0x000fe200078efcff */
[----:B------:R-:W-:-:S07]  /*0460*/  IMAD.MOV.U32 R6, RZ, RZ, R4 ;  /* 0x000000ffff067224 */ /* 0x000fce00078e0004 */
.L_x_11:
[----:B------:R-:W-:Y:S05]  /*0470*/  BSYNC.RECONVERGENT B1 ;  /* 0x0000000000017941 */ /* 0x000fea0003800200 */
.L_x_9:
[----:B------:R-:W-:Y:S01]  /*0480*/  HFMA2 R3, -RZ, RZ, 0, 0 ;  /* 0x00000000ff037431 */ /* 0x000fe200000001ff */
[----:B------:R-:W-:Y:S01]  /*0490*/  MOV R8, R6 ;  /* 0x0000000600087202 */ /* 0x000fe20000000f00 */
[----:B------:R-:W-:Y:S02]  /*04a0*/  IMAD.MOV.U32 R9, RZ, RZ, R7 ;  /* 0x000000ffff097224 */ /* 0x000fe400078e0007 */
[----:B------:R-:W-:Y:S05]  /*04b0*/  RET.REL.NODEC R2 `(_Z11kernel_SinvPdP7double2id) ;  /* 0xfffffff802d07950 */ /* 0x000fea0003c3ffff */
.L_x_13:
        /* <DEDUP_REMOVED lines=12> */
.L_x_16:


//--------------------- .text._Z16kernel_substractP7double2S0_S0_i --------------------------
	.section	.text._Z16kernel_substractP7double2S0_S0_i,"ax",@progbits
	.align	128
        .global         _Z16kernel_substractP7double2S0_S0_i
        .type           _Z16kernel_substractP7double2S0_S0_i,@function
        .size           _Z16kernel_substractP7double2S0_S0_i,(.L_x_19 - _Z16kernel_substractP7double2S0_S0_i)
        .other          _Z16kernel_substractP7double2S0_S0_i,@"STO_CUDA_ENTRY STV_DEFAULT"
_Z16kernel_substractP7double2S0_S0_i:
.text._Z16kernel_substractP7double2S0_S0_i:
[----:B------:R-:W-:Y:S01]  /*0000*/  LDC R1, c[0x0][0x37c] ;  /* 0x0000df00ff017b82 */ /* 0x000fe20000000800 */
[----:B------:R-:W0:Y:S07]  /*0010*/  S2R R0, SR_TID.X ;  /* 0x0000000000007919 */ /* 0x000e2e0000002100 */
[----:B------:R-:W0:Y:S01]  /*0020*/  S2UR UR6, SR_CTAID.X ;  /* 0x00000000000679c3 */ /* 0x000e220000002500 */
[----:B------:R-:W1:Y:S07]  /*0030*/  LDCU.64 UR4, c[0x0][0x358] ;  /* 0x00006b00ff0477ac */ /* 0x000e6e0008000a00 */
[----:B------:R-:W0:Y:S08]  /*0040*/  LDC R15, c[0x0][0x360] ;  /* 0x0000d800ff0f7b82 */ /* 0x000e300000000800 */
[----:B------:R-:W2:Y:S08]  /*0050*/  LDC.64 R8, c[0x0][0x390] ;  /* 0x0000e400ff087b82 */ /* 0x000eb00000000a00 */
[----:B------:R-:W3:Y:S01]  /*0060*/  LDC.64 R2, c[0x0][0x388] ;  /* 0x0000e200ff027b82 */ /* 0x000ee20000000a00 */
[----:B0-----:R-:W-:-:S07]  /*0070*/  IMAD R15, R15, UR6, R0 ;  /* 0x000000060f0f7c24 */ /* 0x001fce000f8e0200 */
[----:B------:R-:W0:Y:S01]  /*0080*/  LDC.64 R12, c[0x0][0x380] ;  /* 0x0000e000ff0c7b82 */ /* 0x000e220000000a00 */
[----:B--2---:R-:W-:-:S06]  /*0090*/  IMAD.WIDE R8, R15, 0x10, R8 ;  /* 0x000000100f087825 */ /* 0x004fcc00078e0208 */
[----:B-1----:R-:W2:Y:S01]  /*00a0*/  LDG.E.128 R8, desc[UR4][R8.64] ;  /* 0x0000000408087981 */ /* 0x002ea2000c1e1d00 */
[----:B---3--:R-:W-:-:S05]  /*00b0*/  IMAD.WIDE R2, R15, 0x10, R2 ;  /* 0x000000100f027825 */ /* 0x008fca00078e0202 */
[----:B------:R-:W2:Y:S02]  /*00c0*/  LDG.E.128 R4, desc[UR4][R2.64] ;  /* 0x0000000402047981 */ /* 0x000ea4000c1e1d00 */
[----:B--2---:R-:W-:Y:S02]  /*00d0*/  DADD R4, R4, -R8 ;  /* 0x0000000004047229 */ /* 0x004fe40000000808 */
[----:B------:R-:W-:Y:S01]  /*00e0*/  DADD R6, R6, -R10 ;  /* 0x0000000006067229 */ /* 0x000fe2000000080a */
[----:B0-----:R-:W-:-:S06]  /*00f0*/  IMAD.WIDE R10, R15, 0x10, R12 ;  /* 0x000000100f0a7825 */ /* 0x001fcc00078e020c */
[----:B------:R-:W-:Y:S01]  /*0100*/  STG.E.128 desc[UR4][R10.64], R4 ;  /* 0x000000040a007986 */ /* 0x000fe2000c101d04 */
[----:B------:R-:W-:Y:S05]  /*0110*/  EXIT ;  /* 0x000000000000794d */ /* 0x000fea0003800000 */
.L_x_14:
        /* <DEDUP_REMOVED lines=14> */
.L_x_19:


//--------------------- .nv.shared.reserved.0     --------------------------
	.section	.nv.shared.reserved.0,"aw",@nobits
	.weak		__nv_reservedSMEM_offset_0_alias
	.size		__nv_reservedSMEM_offset_0_alias, 0, 64
	.other		__nv_reservedSMEM_offset_0_alias,@"STO_CUDA_RESERVED_SHARED STV_DEFAULT"
__nv_reservedSMEM_offset_0_alias:
	.zero		0
	.zero		64


//--------------------- .nv.constant0._Z13kernel_filterPdid --------------------------
	.section	.nv.constant0._Z13kernel_filterPdid,"a",@progbits
	.sectionflags	@""
	.align	4
.nv.constant0._Z13kernel_filterPdid:
	.zero		920


//--------------------- .nv.constant0._Z11kernel_SinvPdP7double2id --------------------------
	.section	.nv.constant0._Z11kernel_SinvPdP7double2id,"a",@progbits
	.sectionflags	@""
	.align	4
.nv.constant0._Z11kernel_SinvPdP7double2id:
	.zero		928


//--------------------- .nv.constant0._Z16kernel_substractP7double2S0_S0_i --------------------------
	.section	.nv.constant0._Z16kernel_substractP7double2S0_S0_i,"a",@progbits
	.sectionflags	@""
	.align	4
.nv.constant0._Z16kernel_substractP7double2S0_S0_i:
	.zero		924


//--------------------- SYMBOLS --------------------------

	.type		.nv.reservedSmem.offset0,@object
	.size		.nv.reservedSmem.offset0,0x4
